//
// Generated by NVIDIA NVVM Compiler
//
// Compiler Build ID: CL-36424714
// Cuda compilation tools, release 13.0, V13.0.88
// Based on NVVM 20.0.0
//

.version 9.0
.target sm_100
.address_size 64

.func apply_policy_impl
(
	.param .b32 apply_policy_impl_param_0
)
;
.global .align 4 .u32 policy_call_count;
.global .align 8 .u64 d_apply_policy = apply_policy_impl;

.func apply_policy_impl(
	.param .b32 apply_policy_impl_param_0
)
{
	.reg .b32 	%r<2>;

	atom.global.add.u32 	%r1, [policy_call_count], 1;
	ret;

}


// ===== COMPILED SASS (sm_100) =====

	.target	sm_100

	.elftype	@"ET_EXEC"


//--------------------- .note.nv.tkinfo           --------------------------
	.section	.note.nv.tkinfo,"",@"SHT_NOTE"
	.sectionflags	@"SHF_NOTE_NV_TKINFO"
	.tkinfo
        /*0018*/ 	.word	0x00000002
        /*0030*/ 	.string	""
        /*0030*/ 	.string	"ptxas"
        /*0030*/ 	.string	"Cuda compilation tools, release 13.0, V13.0.88"
        /*0030*/ 	.string	"Build cuda_13.0.r13.0/compiler.36424714_0"
        /*0030*/ 	.string	"-arch sm_100 -m 64 "



//--------------------- .note.nv.cuinfo           --------------------------
	.section	.note.nv.cuinfo,"",@"SHT_NOTE"
	.sectionflags	@"SHF_NOTE_NV_CUINFO"
        /*0018*/ 	.short	0x0002
        /*001a*/ 	.short	0x0064
        /*001c*/ 	.short	0x0082
	.zero		2


//--------------------- .nv.info                  --------------------------
	.section	.nv.info,"",@"SHT_CUDA_INFO"
	.align	4


	//----- nvinfo : EIATTR_MERCURY_ISA_VERSION
	.align		4
        /*0000*/ 	.byte	0x03, 0x5f
        /*0002*/ 	.short	0x0101


//--------------------- .nv.compat                --------------------------
	.section	.nv.compat,"",@"SHT_CUDA_COMPAT_INFO"
	.align	4
        /*0000*/ 	.byte	0x02, 0x09, 0x00, 0x00, 0x02, 0x02, 0x01, 0x00, 0x02, 0x05, 0x05, 0x00, 0x03, 0x07, 0x01, 0x01
        /*0010*/ 	.byte	0x02, 0x03, 0x00, 0x00, 0x02, 0x06, 0x01, 0x00, 0x04, 0x0b, 0x08, 0x00, 0x00, 0x00, 0x00, 0x00
        /*0020*/ 	.byte	0x00, 0x00, 0x00, 0x00


//--------------------- .nv.callgraph             --------------------------
	.section	.nv.callgraph,"",@"SHT_CUDA_CALLGRAPH"
	.align	4
	.sectionentsize	8
	.align		4
        /*0000*/ 	.word	0x00000000
	.align		4
        /*0004*/ 	.word	0xffffffff
	.align		4
        /*0008*/ 	.word	0x00000000
	.align		4
        /*000c*/ 	.word	0xfffffffe
	.align		4
        /*0010*/ 	.word	0x00000000
	.align		4
        /*0014*/ 	.word	0xfffffffd
	.align		4
        /*0018*/ 	.word	0x00000000
	.align		4
        /*001c*/ 	.word	0xfffffffc


//--------------------- .nv.constant4             --------------------------
	.section	.nv.constant4,"a",@progbits
	.align	8
	.align		8
.nv.constant4:
        /*0000*/ 	.dword	policy_call_count
	.align		8
        /*0008*/ 	.dword	d_apply_policy


//--------------------- .nv.global.init           --------------------------
	.section	.nv.global.init,"aw",@progbits
	.align	8
.nv.global.init:
	.type		d_apply_policy,@object
	.size		d_apply_policy,(.L_1 - d_apply_policy)
d_apply_policy:
        /*0000*/ 	.byte	0x01, 0x00, 0x00, 0x00, 0x00, 0x00, 0x00, 0x00
.L_1:


//--------------------- .nv.shared.reserved.0     --------------------------
	.section	.nv.shared.reserved.0,"aw",@nobits
	.weak		__nv_reservedSMEM_offset_0_alias
	.size		__nv_reservedSMEM_offset_0_alias, 0, 64
	.other		__nv_reservedSMEM_offset_0_alias,@"STO_CUDA_RESERVED_SHARED STV_DEFAULT"
__nv_reservedSMEM_offset_0_alias:
	.zero		0
	.zero		64


//--------------------- .nv.global                --------------------------
	.section	.nv.global,"aw",@nobits
	.align	4
.nv.global:
	.type		policy_call_count,@object
	.size		policy_call_count,(.L_0 - policy_call_count)
policy_call_count:
	.zero		4
.L_0:


//--------------------- SYMBOLS --------------------------

	.type		.nv.reservedSmem.offset0,@object
	.size		.nv.reservedSmem.offset0,0x4
